//
// Generated by NVIDIA NVVM Compiler
//
// Compiler Build ID: CL-36424714
// Cuda compilation tools, release 13.0, V13.0.88
// Based on NVVM 20.0.0
//

.version 9.0
.target sm_100
.address_size 64

	// .globl	_Z12matrixMulGPUPiS_S_i

.visible .entry _Z12matrixMulGPUPiS_S_i(
	.param .u64 .ptr .align 1 _Z12matrixMulGPUPiS_S_i_param_0,
	.param .u64 .ptr .align 1 _Z12matrixMulGPUPiS_S_i_param_1,
	.param .u64 .ptr .align 1 _Z12matrixMulGPUPiS_S_i_param_2,
	.param .u32 _Z12matrixMulGPUPiS_S_i_param_3
)
{
	.reg .pred 	%p<10>;
	.reg .b32 	%r<146>;
	.reg .b64 	%rd<48>;

	ld.param.u64 	%rd5, [_Z12matrixMulGPUPiS_S_i_param_0];
	ld.param.u64 	%rd6, [_Z12matrixMulGPUPiS_S_i_param_1];
	ld.param.u64 	%rd4, [_Z12matrixMulGPUPiS_S_i_param_2];
	ld.param.u32 	%r56, [_Z12matrixMulGPUPiS_S_i_param_3];
	cvta.to.global.u64 	%rd1, %rd6;
	cvta.to.global.u64 	%rd2, %rd5;
	mov.u32 	%r57, %ctaid.x;
	mov.u32 	%r58, %ntid.x;
	mov.u32 	%r59, %tid.x;
	mad.lo.s32 	%r1, %r57, %r58, %r59;
	mov.u32 	%r60, %ctaid.y;
	mov.u32 	%r61, %ntid.y;
	mul.lo.s32 	%r2, %r60, %r61;
	mov.u32 	%r3, %tid.y;
	add.s32 	%r62, %r2, %r3;
	max.s32 	%r63, %r1, %r62;
	setp.ge.s32 	%p1, %r63, %r56;
	@%p1 bra 	$L__BB0_13;
	mul.lo.s32 	%r5, %r56, %r1;
	and.b32  	%r6, %r56, 7;
	setp.lt.u32 	%p2, %r56, 8;
	mov.b32 	%r140, 0;
	mov.u32 	%r145, %r140;
	@%p2 bra 	$L__BB0_4;
	and.b32  	%r140, %r56, 2147483640;
	neg.s32 	%r134, %r140;
	add.s32 	%r67, %r3, %r56;
	add.s32 	%r133, %r67, %r2;
	shl.b32 	%r10, %r56, 3;
	shl.b32 	%r68, %r56, 1;
	add.s32 	%r132, %r62, %r68;
	mad.lo.s32 	%r131, %r56, 3, %r62;
	shl.b32 	%r69, %r56, 2;
	add.s32 	%r130, %r62, %r69;
	mad.lo.s32 	%r129, %r56, 5, %r62;
	mad.lo.s32 	%r128, %r56, 6, %r62;
	mad.lo.s32 	%r127, %r56, 7, %r62;
	add.s64 	%rd3, %rd2, 16;
	mov.b32 	%r145, 0;
	mov.u32 	%r125, %r5;
	mov.u32 	%r126, %r62;
$L__BB0_3:
	.pragma "nounroll";
	mul.wide.s32 	%rd7, %r125, 4;
	add.s64 	%rd8, %rd3, %rd7;
	ld.global.u32 	%r70, [%rd8+-16];
	mul.wide.u32 	%rd9, %r126, 4;
	add.s64 	%rd10, %rd1, %rd9;
	ld.global.u32 	%r71, [%rd10];
	mad.lo.s32 	%r72, %r71, %r70, %r145;
	ld.global.u32 	%r73, [%rd8+-12];
	mul.wide.u32 	%rd11, %r133, 4;
	add.s64 	%rd12, %rd1, %rd11;
	ld.global.u32 	%r74, [%rd12];
	mad.lo.s32 	%r75, %r74, %r73, %r72;
	ld.global.u32 	%r76, [%rd8+-8];
	mul.wide.u32 	%rd13, %r132, 4;
	add.s64 	%rd14, %rd1, %rd13;
	ld.global.u32 	%r77, [%rd14];
	mad.lo.s32 	%r78, %r77, %r76, %r75;
	ld.global.u32 	%r79, [%rd8+-4];
	mul.wide.u32 	%rd15, %r131, 4;
	add.s64 	%rd16, %rd1, %rd15;
	ld.global.u32 	%r80, [%rd16];
	mad.lo.s32 	%r81, %r80, %r79, %r78;
	ld.global.u32 	%r82, [%rd8];
	mul.wide.u32 	%rd17, %r130, 4;
	add.s64 	%rd18, %rd1, %rd17;
	ld.global.u32 	%r83, [%rd18];
	mad.lo.s32 	%r84, %r83, %r82, %r81;
	ld.global.u32 	%r85, [%rd8+4];
	mul.wide.u32 	%rd19, %r129, 4;
	add.s64 	%rd20, %rd1, %rd19;
	ld.global.u32 	%r86, [%rd20];
	mad.lo.s32 	%r87, %r86, %r85, %r84;
	ld.global.u32 	%r88, [%rd8+8];
	mul.wide.u32 	%rd21, %r128, 4;
	add.s64 	%rd22, %rd1, %rd21;
	ld.global.u32 	%r89, [%rd22];
	mad.lo.s32 	%r90, %r89, %r88, %r87;
	ld.global.u32 	%r91, [%rd8+12];
	mul.wide.u32 	%rd23, %r127, 4;
	add.s64 	%rd24, %rd1, %rd23;
	ld.global.u32 	%r92, [%rd24];
	mad.lo.s32 	%r145, %r92, %r91, %r90;
	add.s32 	%r134, %r134, 8;
	add.s32 	%r133, %r133, %r10;
	add.s32 	%r132, %r132, %r10;
	add.s32 	%r131, %r131, %r10;
	add.s32 	%r130, %r130, %r10;
	add.s32 	%r129, %r129, %r10;
	add.s32 	%r128, %r128, %r10;
	add.s32 	%r127, %r127, %r10;
	add.s32 	%r126, %r126, %r10;
	add.s32 	%r125, %r125, 8;
	setp.ne.s32 	%p3, %r134, 0;
	@%p3 bra 	$L__BB0_3;
$L__BB0_4:
	setp.eq.s32 	%p4, %r6, 0;
	@%p4 bra 	$L__BB0_12;
	and.b32  	%r42, %r56, 3;
	setp.lt.u32 	%p5, %r6, 4;
	@%p5 bra 	$L__BB0_7;
	add.s32 	%r94, %r140, %r5;
	mul.wide.s32 	%rd25, %r94, 4;
	add.s64 	%rd26, %rd2, %rd25;
	ld.global.u32 	%r95, [%rd26];
	mad.lo.s32 	%r96, %r140, %r56, %r62;
	mul.wide.u32 	%rd27, %r96, 4;
	add.s64 	%rd28, %rd1, %rd27;
	ld.global.u32 	%r97, [%rd28];
	mad.lo.s32 	%r98, %r97, %r95, %r145;
	ld.global.u32 	%r99, [%rd26+4];
	add.s32 	%r100, %r96, %r56;
	mul.wide.u32 	%rd29, %r100, 4;
	add.s64 	%rd30, %rd1, %rd29;
	ld.global.u32 	%r101, [%rd30];
	mad.lo.s32 	%r102, %r101, %r99, %r98;
	ld.global.u32 	%r103, [%rd26+8];
	add.s32 	%r104, %r100, %r56;
	mul.wide.u32 	%rd31, %r104, 4;
	add.s64 	%rd32, %rd1, %rd31;
	ld.global.u32 	%r105, [%rd32];
	mad.lo.s32 	%r106, %r105, %r103, %r102;
	ld.global.u32 	%r107, [%rd26+12];
	add.s32 	%r108, %r104, %r56;
	mul.wide.u32 	%rd33, %r108, 4;
	add.s64 	%rd34, %rd1, %rd33;
	ld.global.u32 	%r109, [%rd34];
	mad.lo.s32 	%r145, %r109, %r107, %r106;
	add.s32 	%r140, %r140, 4;
$L__BB0_7:
	setp.eq.s32 	%p6, %r42, 0;
	@%p6 bra 	$L__BB0_12;
	setp.eq.s32 	%p7, %r42, 1;
	@%p7 bra 	$L__BB0_10;
	add.s32 	%r111, %r140, %r5;
	mul.wide.s32 	%rd35, %r111, 4;
	add.s64 	%rd36, %rd2, %rd35;
	ld.global.u32 	%r112, [%rd36];
	mad.lo.s32 	%r113, %r140, %r56, %r62;
	mul.wide.u32 	%rd37, %r113, 4;
	add.s64 	%rd38, %rd1, %rd37;
	ld.global.u32 	%r114, [%rd38];
	mad.lo.s32 	%r115, %r114, %r112, %r145;
	ld.global.u32 	%r116, [%rd36+4];
	add.s32 	%r117, %r113, %r56;
	mul.wide.u32 	%rd39, %r117, 4;
	add.s64 	%rd40, %rd1, %rd39;
	ld.global.u32 	%r118, [%rd40];
	mad.lo.s32 	%r145, %r118, %r116, %r115;
	add.s32 	%r140, %r140, 2;
$L__BB0_10:
	and.b32  	%r119, %r56, 1;
	setp.eq.b32 	%p8, %r119, 1;
	not.pred 	%p9, %p8;
	@%p9 bra 	$L__BB0_12;
	add.s32 	%r120, %r140, %r5;
	mul.wide.s32 	%rd41, %r120, 4;
	add.s64 	%rd42, %rd2, %rd41;
	ld.global.u32 	%r121, [%rd42];
	mad.lo.s32 	%r122, %r140, %r56, %r62;
	mul.wide.u32 	%rd43, %r122, 4;
	add.s64 	%rd44, %rd1, %rd43;
	ld.global.u32 	%r123, [%rd44];
	mad.lo.s32 	%r145, %r123, %r121, %r145;
$L__BB0_12:
	add.s32 	%r124, %r5, %r62;
	cvta.to.global.u64 	%rd45, %rd4;
	mul.wide.s32 	%rd46, %r124, 4;
	add.s64 	%rd47, %rd45, %rd46;
	st.global.u32 	[%rd47], %r145;
$L__BB0_13:
	ret;

}


// ===== COMPILED SASS (sm_100) =====

	.target	sm_100

	.elftype	@"ET_EXEC"


//--------------------- .note.nv.tkinfo           --------------------------
	.section	.note.nv.tkinfo,"",@"SHT_NOTE"
	.sectionflags	@"SHF_NOTE_NV_TKINFO"
	.tkinfo
        /*0018*/ 	.word	0x00000002
        /*0030*/ 	.string	""
        /*0030*/ 	.string	"ptxas"
        /*0030*/ 	.string	"Cuda compilation tools, release 13.0, V13.0.88"
        /*0030*/ 	.string	"Build cuda_13.0.r13.0/compiler.36424714_0"
        /*0030*/ 	.string	"-arch sm_100 -m 64 "



//--------------------- .note.nv.cuinfo           --------------------------
	.section	.note.nv.cuinfo,"",@"SHT_NOTE"
	.sectionflags	@"SHF_NOTE_NV_CUINFO"
        /*0018*/ 	.short	0x0002
        /*001a*/ 	.short	0x0064
        /*001c*/ 	.short	0x0082
	.zero		2


//--------------------- .nv.info                  --------------------------
	.section	.nv.info,"",@"SHT_CUDA_INFO"
	.align	4


	//----- nvinfo : EIATTR_REGCOUNT
	.align		4
        /*0000*/ 	.byte	0x04, 0x2f
        /*0002*/ 	.short	(.L_1 - .L_0)
	.align		4
.L_0:
        /*0004*/ 	.word	index@(_Z12matrixMulGPUPiS_S_i)
        /*0008*/ 	.word	0x00000020


	//----- nvinfo : EIATTR_FRAME_SIZE
	.align		4
.L_1:
        /*000c*/ 	.byte	0x04, 0x11
        /*000e*/ 	.short	(.L_3 - .L_2)
	.align		4
.L_2:
        /*0010*/ 	.word	index@(_Z12matrixMulGPUPiS_S_i)
        /*0014*/ 	.word	0x00000000


	//----- nvinfo : EIATTR_MIN_STACK_SIZE
	.align		4
.L_3:
        /*0018*/ 	.byte	0x04, 0x12
        /*001a*/ 	.short	(.L_5 - .L_4)
	.align		4
.L_4:
        /*001c*/ 	.word	index@(_Z12matrixMulGPUPiS_S_i)
        /*0020*/ 	.word	0x00000000
.L_5:


//--------------------- .nv.compat                --------------------------
	.section	.nv.compat,"",@"SHT_CUDA_COMPAT_INFO"
	.align	4
        /*0000*/ 	.byte	0x02, 0x09, 0x00, 0x00, 0x02, 0x02, 0x01, 0x00, 0x02, 0x05, 0x05, 0x00, 0x03, 0x07, 0x01, 0x01
        /*0010*/ 	.byte	0x02, 0x03, 0x00, 0x00, 0x02, 0x06, 0x01, 0x00, 0x04, 0x0b, 0x08, 0x00, 0x09, 0x00, 0x00, 0x00
        /*0020*/ 	.byte	0x00, 0x00, 0x00, 0x00


//--------------------- .nv.info._Z12matrixMulGPUPiS_S_i --------------------------
	.section	.nv.info._Z12matrixMulGPUPiS_S_i,"",@"SHT_CUDA_INFO"
	.sectionflags	@""
	.align	4


	//----- nvinfo : EIATTR_CUDA_API_VERSION
	.align		4
        /*0000*/ 	.byte	0x04, 0x37
        /*0002*/ 	.short	(.L_7 - .L_6)
.L_6:
        /*0004*/ 	.word	0x00000082


	//----- nvinfo : EIATTR_KPARAM_INFO
	.align		4
.L_7:
        /*0008*/ 	.byte	0x04, 0x17
        /*000a*/ 	.short	(.L_9 - .L_8)
.L_8:
        /*000c*/ 	.word	0x00000000
        /*0010*/ 	.short	0x0003
        /*0012*/ 	.short	0x0018
        /*0014*/ 	.byte	0x00, 0xf0, 0x11, 0x00


	//----- nvinfo : EIATTR_KPARAM_INFO
	.align		4
.L_9:
        /*0018*/ 	.byte	0x04, 0x17
        /*001a*/ 	.short	(.L_11 - .L_10)
.L_10:
        /*001c*/ 	.word	0x00000000
        /*0020*/ 	.short	0x0002
        /*0022*/ 	.short	0x0010
        /*0024*/ 	.byte	0x00, 0xf5, 0x21, 0x00


	//----- nvinfo : EIATTR_KPARAM_INFO
	.align		4
.L_11:
        /*0028*/ 	.byte	0x04, 0x17
        /*002a*/ 	.short	(.L_13 - .L_12)
.L_12:
        /*002c*/ 	.word	0x00000000
        /*0030*/ 	.short	0x0001
        /*0032*/ 	.short	0x0008
        /*0034*/ 	.byte	0x00, 0xf5, 0x21, 0x00


	//----- nvinfo : EIATTR_KPARAM_INFO
	.align		4
.L_13:
        /*0038*/ 	.byte	0x04, 0x17
        /*003a*/ 	.short	(.L_15 - .L_14)
.L_14:
        /*003c*/ 	.word	0x00000000
        /*0040*/ 	.short	0x0000
        /*0042*/ 	.short	0x0000
        /*0044*/ 	.byte	0x00, 0xf5, 0x21, 0x00


	//----- nvinfo : EIATTR_SPARSE_MMA_MASK
	.align		4
.L_15:
        /*0048*/ 	.byte	0x03, 0x50
        /*004a*/ 	.short	0x0000


	//----- nvinfo : EIATTR_MAXREG_COUNT
	.align		4
        /*004c*/ 	.byte	0x03, 0x1b
        /*004e*/ 	.short	0x00ff


	//----- nvinfo : EIATTR_MERCURY_ISA_VERSION
	.align		4
        /*0050*/ 	.byte	0x03, 0x5f
        /*0052*/ 	.short	0x0101


	//----- nvinfo : EIATTR_VRC_CTA_INIT_COUNT
	.align		4
        /*0054*/ 	.byte	0x02, 0x4a
	.zero		1
	.zero		1


	//----- nvinfo : EIATTR_EXIT_INSTR_OFFSETS
	.align		4
        /*0058*/ 	.byte	0x04, 0x1c
        /*005a*/ 	.short	(.L_17 - .L_16)


	//   ....[0]....
.L_16:
        /*005c*/ 	.word	0x000000d0


	//   ....[1]....
        /*0060*/ 	.word	0x00000930


	//----- nvinfo : EIATTR_CBANK_PARAM_SIZE
	.align		4
.L_17:
        /*0064*/ 	.byte	0x03, 0x19
        /*0066*/ 	.short	0x001c


	//----- nvinfo : EIATTR_PARAM_CBANK
	.align		4
        /*0068*/ 	.byte	0x04, 0x0a
        /*006a*/ 	.short	(.L_19 - .L_18)
	.align		4
.L_18:
        /*006c*/ 	.word	index@(.nv.constant0._Z12matrixMulGPUPiS_S_i)
        /*0070*/ 	.short	0x0380
        /*0072*/ 	.short	0x001c


	//----- nvinfo : EIATTR_SW_WAR
	.align		4
.L_19:
        /*0074*/ 	.byte	0x04, 0x36
        /*0076*/ 	.short	(.L_21 - .L_20)
.L_20:
        /*0078*/ 	.word	0x00000008
.L_21:


//--------------------- .nv.callgraph             --------------------------
	.section	.nv.callgraph,"",@"SHT_CUDA_CALLGRAPH"
	.align	4
	.sectionentsize	8
	.align		4
        /*0000*/ 	.word	0x00000000
	.align		4
        /*0004*/ 	.word	0xffffffff
	.align		4
        /*0008*/ 	.word	0x00000000
	.align		4
        /*000c*/ 	.word	0xfffffffe
	.align		4
        /*0010*/ 	.word	0x00000000
	.align		4
        /*0014*/ 	.word	0xfffffffd
	.align		4
        /*0018*/ 	.word	0x00000000
	.align		4
        /*001c*/ 	.word	0xfffffffc


//--------------------- .text._Z12matrixMulGPUPiS_S_i --------------------------
	.section	.text._Z12matrixMulGPUPiS_S_i,"ax",@progbits
	.align	128
        .global         _Z12matrixMulGPUPiS_S_i
        .type           _Z12matrixMulGPUPiS_S_i,@function
        .size           _Z12matrixMulGPUPiS_S_i,(.L_x_5 - _Z12matrixMulGPUPiS_S_i)
        .other          _Z12matrixMulGPUPiS_S_i,@"STO_CUDA_ENTRY STV_DEFAULT"
_Z12matrixMulGPUPiS_S_i:
.text._Z12matrixMulGPUPiS_S_i:
[----:B------:R-:W-:Y:S01]  /*0000*/  LDC R1, c[0x0][0x37c] ;  /* 0x0000df00ff017b82 */ /* 0x000fe20000000800 */
[----:B------:R-:W0:Y:S07]  /*0010*/  S2R R3, SR_TID.X ;  /* 0x0000000000037919 */ /* 0x000e2e0000002100 */
[----:B------:R-:W1:Y:S01]  /*0020*/  S2UR UR4, SR_CTAID.Y ;  /* 0x00000000000479c3 */ /* 0x000e620000002600 */
[----:B------:R-:W2:Y:S07]  /*0030*/  S2R R9, SR_TID.Y ;  /* 0x0000000000097919 */ /* 0x000eae0000002200 */
[----:B------:R-:W0:Y:S08]  /*0040*/  S2UR UR6, SR_CTAID.X ;  /* 0x00000000000679c3 */ /* 0x000e300000002500 */
[----:B------:R-:W0:Y:S01]  /*0050*/  LDC R4, c[0x0][0x360] ;  /* 0x0000d800ff047b82 */ /* 0x000e220000000800 */
[----:B------:R-:W1:Y:S07]  /*0060*/  LDCU UR5, c[0x0][0x364] ;  /* 0x00006c80ff0577ac */ /* 0x000e6e0008000800 */
[----:B------:R-:W3:Y:S01]  /*0070*/  LDC R0, c[0x0][0x398] ;  /* 0x0000e600ff007b82 */ /* 0x000ee20000000800 */
[----:B-1----:R-:W-:Y:S01]  /*0080*/  UIMAD UR4, UR4, UR5, URZ ;  /* 0x00000005040472a4 */ /* 0x002fe2000f8e02ff */
[----:B0-----:R-:W-:-:S05]  /*0090*/  IMAD R4, R4, UR6, R3 ;  /* 0x0000000604047c24 */ /* 0x001fca000f8e0203 */
[----:B--2---:R-:W-:-:S04]  /*00a0*/  IADD3 R3, PT, PT, R9, UR4, RZ ;  /* 0x0000000409037c10 */ /* 0x004fc8000fffe0ff */
[----:B------:R-:W-:-:S04]  /*00b0*/  VIMNMX R5, PT, PT, R4, R3, !PT ;  /* 0x0000000304057248 */ /* 0x000fc80007fe0100 */
[----:B---3--:R-:W-:-:S13]  /*00c0*/  ISETP.GE.AND P0, PT, R5, R0, PT ;  /* 0x000000000500720c */ /* 0x008fda0003f06270 */
[----:B------:R-:W-:Y:S05]  /*00d0*/  @P0 EXIT ;  /* 0x000000000000094d */ /* 0x000fea0003800000 */
[C---:B------:R-:W-:Y:S01]  /*00e0*/  ISETP.GE.U32.AND P1, PT, R0.reuse, 0x8, PT ;  /* 0x000000080000780c */ /* 0x040fe20003f26070 */
[----:B------:R-:W0:Y:S01]  /*00f0*/  LDCU.64 UR8, c[0x0][0x358] ;  /* 0x00006b00ff0877ac */ /* 0x000e220008000a00 */
[----:B------:R-:W-:Y:S01]  /*0100*/  LOP3.LUT R2, R0, 0x7, RZ, 0xc0, !PT ;  /* 0x0000000700027812 */ /* 0x000fe200078ec0ff */
[----:B------:R-:W-:Y:S02]  /*0110*/  HFMA2 R5, -RZ, RZ, 0, 0 ;  /* 0x00000000ff057431 */ /* 0x000fe400000001ff */
[----:B------:R-:W-:Y:S01]  /*0120*/  IMAD R4, R4, R0, RZ ;  /* 0x0000000004047224 */ /* 0x000fe200078e02ff */
[----:B------:R-:W-:Y:S02]  /*0130*/  MOV R10, RZ ;  /* 0x000000ff000a7202 */ /* 0x000fe40000000f00 */
[----:B------:R-:W-:-:S05]  /*0140*/  ISETP.NE.AND P0, PT, R2, RZ, PT ;  /* 0x000000ff0200720c */ /* 0x000fca0003f05270 */
[----:B------:R-:W-:Y:S08]  /*0150*/  @!P1 BRA `(.L_x_0) ;  /* 0x0000000000fc9947 */ /* 0x000ff00003800000 */
[----:B------:R-:W1:Y:S01]  /*0160*/  LDCU.64 UR6, c[0x0][0x380] ;  /* 0x00007000ff0677ac */ /* 0x000e620008000a00 */
[C---:B------:R-:W-:Y:S01]  /*0170*/  LOP3.LUT R5, R0.reuse, 0x7ffffff8, RZ, 0xc0, !PT ;  /* 0x7ffffff800057812 */ /* 0x040fe200078ec0ff */
[C-C-:B------:R-:W-:Y:S01]  /*0180*/  IMAD R11, R0.reuse, 0x3, R3.reuse ;  /* 0x00000003000b7824 */ /* 0x140fe200078e0203 */
[CC--:B------:R-:W-:Y:S01]  /*0190*/  LEA R7, R0.reuse, R3.reuse, 0x1 ;  /* 0x0000000300077211 */ /* 0x0c0fe200078e08ff */
[C-C-:B------:R-:W-:Y:S01]  /*01a0*/  IMAD R15, R0.reuse, 0x5, R3.reuse ;  /* 0x00000005000f7824 */ /* 0x140fe200078e0203 */
[CC--:B------:R-:W-:Y:S01]  /*01b0*/  LEA R13, R0.reuse, R3.reuse, 0x2 ;  /* 0x00000003000d7211 */ /* 0x0c0fe200078e10ff */
[C-C-:B------:R-:W-:Y:S01]  /*01c0*/  IMAD R17, R0.reuse, 0x6, R3.reuse ;  /* 0x0000000600117824 */ /* 0x140fe200078e0203 */
[----:B------:R-:W-:Y:S01]  /*01d0*/  MOV R10, RZ ;  /* 0x000000ff000a7202 */ /* 0x000fe20000000f00 */
[----:B------:R-:W-:Y:S01]  /*01e0*/  IMAD R25, R0, 0x7, R3 ;  /* 0x0000000700197824 */ /* 0x000fe200078e0203 */
[----:B------:R-:W-:Y:S02]  /*01f0*/  MOV R8, R4 ;  /* 0x0000000400087202 */ /* 0x000fe40000000f00 */
[----:B------:R-:W-:-:S02]  /*0200*/  MOV R29, R3 ;  /* 0x00000003001d7202 */ /* 0x000fc40000000f00 */
[----:B------:R-:W-:Y:S02]  /*0210*/  IADD3 R6, PT, PT, -R5, RZ, RZ ;  /* 0x000000ff05067210 */ /* 0x000fe40007ffe1ff */
[----:B------:R-:W-:Y:S01]  /*0220*/  IADD3 R9, PT, PT, R0, UR4, R9 ;  /* 0x0000000400097c10 */ /* 0x000fe2000fffe009 */
[----:B-1----:R-:W-:-:S04]  /*0230*/  UIADD3 UR5, UP0, UPT, UR6, 0x10, URZ ;  /* 0x0000001006057890 */ /* 0x002fc8000ff1e0ff */
[----:B------:R-:W-:-:S12]  /*0240*/  UIADD3.X UR4, UPT, UPT, URZ, UR7, URZ, UP0, !UPT ;  /* 0x00000007ff047290 */ /* 0x000fd800087fe4ff */
.L_x_1:
[----:B------:R-:W1:Y:S01]  /*0250*/  LDC.64 R18, c[0x0][0x388] ;  /* 0x0000e200ff127b82 */ /* 0x000e620000000a00 */
[----:B------:R-:W-:Y:S02]  /*0260*/  MOV R20, UR5 ;  /* 0x0000000500147c02 */ /* 0x000fe40008000f00 */
[----:B------:R-:W-:-:S03]  /*0270*/  MOV R21, UR4 ;  /* 0x0000000400157c02 */ /* 0x000fc60008000f00 */
[----:B------:R-:W-:-:S05]  /*0280*/  IMAD.WIDE R20, R8, 0x4, R20 ;  /* 0x0000000408147825 */ /* 0x000fca00078e0214 */
[----:B0-----:R-:W2:Y:S04]  /*0290*/  LDG.E R12, desc[UR8][R20.64+-0x10] ;  /* 0xfffff008140c7981 */ /* 0x001ea8000c1e1900 */
[----:B------:R-:W3:Y:S04]  /*02a0*/  LDG.E R14, desc[UR8][R20.64+-0xc] ;  /* 0xfffff408140e7981 */ /* 0x000ee8000c1e1900 */
[----:B------:R-:W4:Y:S01]  /*02b0*/  LDG.E R28, desc[UR8][R20.64+-0x8] ;  /* 0xfffff808141c7981 */ /* 0x000f22000c1e1900 */
[----:B-1----:R-:W-:-:S03]  /*02c0*/  IMAD.WIDE.U32 R22, R29, 0x4, R18 ;  /* 0x000000041d167825 */ /* 0x002fc600078e0012 */
[----:B------:R-:W5:Y:S04]  /*02d0*/  LDG.E R16, desc[UR8][R20.64+-0x4] ;  /* 0xfffffc0814107981 */ /* 0x000f68000c1e1900 */
[----:B------:R-:W2:Y:S01]  /*02e0*/  LDG.E R23, desc[UR8][R22.64] ;  /* 0x0000000816177981 */ /* 0x000ea2000c1e1900 */
[----:B------:R-:W-:-:S04]  /*02f0*/  IMAD.WIDE.U32 R26, R9, 0x4, R18 ;  /* 0x00000004091a7825 */ /* 0x000fc800078e0012 */
[----:B--2---:R-:W-:Y:S02]  /*0300*/  IMAD R10, R12, R23, R10 ;  /* 0x000000170c0a7224 */ /* 0x004fe400078e020a */
[--C-:B------:R-:W-:Y:S01]  /*0310*/  IMAD.WIDE.U32 R22, R7, 0x4, R18.reuse ;  /* 0x0000000407167825 */ /* 0x100fe200078e0012 */
[----:B------:R0:W3:Y:S05]  /*0320*/  LDG.E R12, desc[UR8][R26.64] ;  /* 0x000000081a0c7981 */ /* 0x0000ea000c1e1900 */
[----:B------:R-:W4:Y:S01]  /*0330*/  LDG.E R23, desc[UR8][R22.64] ;  /* 0x0000000816177981 */ /* 0x000f22000c1e1900 */
[----:B0-----:R-:W-:-:S05]  /*0340*/  IMAD.WIDE.U32 R26, R11, 0x4, R18 ;  /* 0x000000040b1a7825 */ /* 0x001fca00078e0012 */
[----:B------:R0:W5:Y:S02]  /*0350*/  LDG.E R24, desc[UR8][R26.64] ;  /* 0x000000081a187981 */ /* 0x000164000c1e1900 */
[----:B0-----:R-:W-:-:S04]  /*0360*/  IMAD.WIDE.U32 R26, R13, 0x4, R18 ;  /* 0x000000040d1a7825 */ /* 0x001fc800078e0012 */
[----:B---3--:R-:W-:Y:S02]  /*0370*/  IMAD R10, R14, R12, R10 ;  /* 0x0000000c0e0a7224 */ /* 0x008fe400078e020a */
[----:B------:R-:W2:Y:S02]  /*0380*/  LDG.E R14, desc[UR8][R20.64+0x4] ;  /* 0x00000408140e7981 */ /* 0x000ea4000c1e1900 */
[----:B----4-:R-:W-:Y:S02]  /*0390*/  IMAD R10, R28, R23, R10 ;  /* 0x000000171c0a7224 */ /* 0x010fe400078e020a */
[----:B------:R-:W3:Y:S01]  /*03a0*/  LDG.E R12, desc[UR8][R20.64+0x8] ;  /* 0x00000808140c7981 */ /* 0x000ee2000c1e1900 */
[----:B------:R-:W-:-:S03]  /*03b0*/  IMAD.WIDE.U32 R22, R15, 0x4, R18 ;  /* 0x000000040f167825 */ /* 0x000fc600078e0012 */
[----:B------:R-:W4:Y:S04]  /*03c0*/  LDG.E R28, desc[UR8][R20.64+0xc] ;  /* 0x00000c08141c7981 */ /* 0x000f28000c1e1900 */
[----:B------:R-:W2:Y:S01]  /*03d0*/  LDG.E R23, desc[UR8][R22.64] ;  /* 0x0000000816177981 */ /* 0x000ea2000c1e1900 */
[----:B-----5:R-:W-:-:S03]  /*03e0*/  IMAD R10, R16, R24, R10 ;  /* 0x00000018100a7224 */ /* 0x020fc600078e020a */
[----:B------:R0:W5:Y:S04]  /*03f0*/  LDG.E R24, desc[UR8][R26.64] ;  /* 0x000000081a187981 */ /* 0x000168000c1e1900 */
[----:B------:R-:W5:Y:S01]  /*0400*/  LDG.E R16, desc[UR8][R20.64] ;  /* 0x0000000814107981 */ /* 0x000f62000c1e1900 */
[----:B0-----:R-:W-:-:S04]  /*0410*/  IMAD.WIDE.U32 R26, R17, 0x4, R18 ;  /* 0x00000004111a7825 */ /* 0x001fc800078e0012 */
[----:B------:R-:W-:Y:S02]  /*0420*/  IMAD.WIDE.U32 R18, R25, 0x4, R18 ;  /* 0x0000000419127825 */ /* 0x000fe400078e0012 */
[----:B------:R-:W3:Y:S04]  /*0430*/  LDG.E R27, desc[UR8][R26.64] ;  /* 0x000000081a1b7981 */ /* 0x000ee8000c1e1900 */
[----:B------:R-:W4:Y:S01]  /*0440*/  LDG.E R19, desc[UR8][R18.64] ;  /* 0x0000000812137981 */ /* 0x000f22000c1e1900 */
[----:B------:R-:W-:-:S04]  /*0450*/  IADD3 R6, PT, PT, R6, 0x8, RZ ;  /* 0x0000000806067810 */ /* 0x000fc80007ffe0ff */
[----:B------:R-:W-:Y:S02]  /*0460*/  ISETP.NE.AND P1, PT, R6, RZ, PT ;  /* 0x000000ff0600720c */ /* 0x000fe40003f25270 */
[C---:B------:R-:W-:Y:S02]  /*0470*/  LEA R9, R0.reuse, R9, 0x3 ;  /* 0x0000000900097211 */ /* 0x040fe400078e18ff */
[C---:B------:R-:W-:Y:S02]  /*0480*/  LEA R7, R0.reuse, R7, 0x3 ;  /* 0x0000000700077211 */ /* 0x040fe400078e18ff */
[C---:B------:R-:W-:Y:S02]  /*0490*/  LEA R11, R0.reuse, R11, 0x3 ;  /* 0x0000000b000b7211 */ /* 0x040fe400078e18ff */
[C---:B------:R-:W-:Y:S02]  /*04a0*/  LEA R13, R0.reuse, R13, 0x3 ;  /* 0x0000000d000d7211 */ /* 0x040fe400078e18ff */
[----:B------:R-:W-:-:S02]  /*04b0*/  LEA R15, R0, R15, 0x3 ;  /* 0x0000000f000f7211 */ /* 0x000fc400078e18ff */
[C---:B------:R-:W-:Y:S02]  /*04c0*/  LEA R17, R0.reuse, R17, 0x3 ;  /* 0x0000001100117211 */ /* 0x040fe400078e18ff */
[C---:B------:R-:W-:Y:S02]  /*04d0*/  LEA R25, R0.reuse, R25, 0x3 ;  /* 0x0000001900197211 */ /* 0x040fe400078e18ff */
[----:B------:R-:W-:Y:S02]  /*04e0*/  LEA R29, R0, R29, 0x3 ;  /* 0x0000001d001d7211 */ /* 0x000fe400078e18ff */
[----:B------:R-:W-:Y:S01]  /*04f0*/  IADD3 R8, PT, PT, R8, 0x8, RZ ;  /* 0x0000000808087810 */ /* 0x000fe20007ffe0ff */
[----:B-----5:R-:W-:-:S04]  /*0500*/  IMAD R10, R16, R24, R10 ;  /* 0x00000018100a7224 */ /* 0x020fc800078e020a */
[----:B--2---:R-:W-:-:S04]  /*0510*/  IMAD R10, R14, R23, R10 ;  /* 0x000000170e0a7224 */ /* 0x004fc800078e020a */
[----:B---3--:R-:W-:-:S04]  /*0520*/  IMAD R10, R12, R27, R10 ;  /* 0x0000001b0c0a7224 */ /* 0x008fc800078e020a */
[----:B----4-:R-:W-:Y:S01]  /*0530*/  IMAD R10, R28, R19, R10 ;  /* 0x000000131c0a7224 */ /* 0x010fe200078e020a */
[----:B------:R-:W-:Y:S06]  /*0540*/  @P1 BRA `(.L_x_1) ;  /* 0xfffffffc00401947 */ /* 0x000fec000383ffff */
.L_x_0:
[----:B------:R-:W-:Y:S05]  /*0550*/  @!P0 BRA `(.L_x_2) ;  /* 0x0000000000e48947 */ /* 0x000fea0003800000 */
[----:B------:R-:W-:Y:S02]  /*0560*/  ISETP.GE.U32.AND P0, PT, R2, 0x4, PT ;  /* 0x000000040200780c */ /* 0x000fe40003f06070 */
[----:B------:R-:W-:-:S04]  /*0570*/  LOP3.LUT R18, R0, 0x3, RZ, 0xc0, !PT ;  /* 0x0000000300127812 */ /* 0x000fc800078ec0ff */
[----:B------:R-:W-:-:S07]  /*0580*/  ISETP.NE.AND P1, PT, R18, RZ, PT ;  /* 0x000000ff1200720c */ /* 0x000fce0003f25270 */
[----:B------:R-:W-:Y:S06]  /*0590*/  @!P0 BRA `(.L_x_3) ;  /* 0x0000000000648947 */ /* 0x000fec0003800000 */
[----:B------:R-:W1:Y:S01]  /*05a0*/  LDC.64 R6, c[0x0][0x388] ;  /* 0x0000e200ff067b82 */ /* 0x000e620000000a00 */
[----:B------:R-:W-:Y:S01]  /*05b0*/  IMAD R17, R5, R0, R3 ;  /* 0x0000000005117224 */ /* 0x000fe200078e0203 */
[----:B------:R-:W-:-:S04]  /*05c0*/  IADD3 R11, PT, PT, R4, R5, RZ ;  /* 0x00000005040b7210 */ /* 0x000fc80007ffe0ff */
[-C--:B------:R-:W-:Y:S02]  /*05d0*/  IADD3 R15, PT, PT, R17, R0.reuse, RZ ;  /* 0x00000000110f7210 */ /* 0x080fe40007ffe0ff */
[----:B------:R-:W2:Y:S02]  /*05e0*/  LDC.64 R8, c[0x0][0x380] ;  /* 0x0000e000ff087b82 */ /* 0x000ea40000000a00 */
[----:B------:R-:W-:Y:S01]  /*05f0*/  IADD3 R19, PT, PT, R15, R0, RZ ;  /* 0x000000000f137210 */ /* 0x000fe20007ffe0ff */
[----:B-1----:R-:W-:-:S04]  /*0600*/  IMAD.WIDE.U32 R16, R17, 0x4, R6 ;  /* 0x0000000411107825 */ /* 0x002fc800078e0006 */
[----:B------:R-:W-:Y:S02]  /*0610*/  IMAD.WIDE.U32 R14, R15, 0x4, R6 ;  /* 0x000000040f0e7825 */ /* 0x000fe400078e0006 */
[----:B0-----:R-:W3:Y:S02]  /*0620*/  LDG.E R16, desc[UR8][R16.64] ;  /* 0x0000000810107981 */ /* 0x001ee4000c1e1900 */
[----:B--2---:R-:W-:Y:S02]  /*0630*/  IMAD.WIDE R8, R11, 0x4, R8 ;  /* 0x000000040b087825 */ /* 0x004fe400078e0208 */
[----:B------:R-:W2:Y:S02]  /*0640*/  LDG.E R14, desc[UR8][R14.64] ;  /* 0x000000080e0e7981 */ /* 0x000ea4000c1e1900 */
[C-C-:B------:R-:W-:Y:S01]  /*0650*/  IMAD.WIDE.U32 R12, R19.reuse, 0x4, R6.reuse ;  /* 0x00000004130c7825 */ /* 0x140fe200078e0006 */
[----:B------:R-:W-:Y:S01]  /*0660*/  IADD3 R19, PT, PT, R19, R0, RZ ;  /* 0x0000000013137210 */ /* 0x000fe20007ffe0ff */
[----:B------:R-:W3:Y:S04]  /*0670*/  LDG.E R11, desc[UR8][R8.64] ;  /* 0x00000008080b7981 */ /* 0x000ee8000c1e1900 */
[----:B------:R-:W2:Y:S01]  /*0680*/  LDG.E R2, desc[UR8][R8.64+0x4] ;  /* 0x0000040808027981 */ /* 0x000ea2000c1e1900 */
[----:B------:R-:W-:-:S03]  /*0690*/  IMAD.WIDE.U32 R6, R19, 0x4, R6 ;  /* 0x0000000413067825 */ /* 0x000fc600078e0006 */
[----:B------:R-:W4:Y:S04]  /*06a0*/  LDG.E R12, desc[UR8][R12.64] ;  /* 0x000000080c0c7981 */ /* 0x000f28000c1e1900 */
[----:B------:R-:W4:Y:S04]  /*06b0*/  LDG.E R19, desc[UR8][R8.64+0x8] ;  /* 0x0000080808137981 */ /* 0x000f28000c1e1900 */
[----:B------:R-:W5:Y:S04]  /*06c0*/  LDG.E R21, desc[UR8][R8.64+0xc] ;  /* 0x00000c0808157981 */ /* 0x000f68000c1e1900 */
[----:B------:R-:W5:Y:S01]  /*06d0*/  LDG.E R6, desc[UR8][R6.64] ;  /* 0x0000000806067981 */ /* 0x000f62000c1e1900 */
[----:B------:R-:W-:Y:S01]  /*06e0*/  IADD3 R5, PT, PT, R5, 0x4, RZ ;  /* 0x0000000405057810 */ /* 0x000fe20007ffe0ff */
[----:B---3--:R-:W-:-:S04]  /*06f0*/  IMAD R11, R11, R16, R10 ;  /* 0x000000100b0b7224 */ /* 0x008fc800078e020a */
[----:B--2---:R-:W-:-:S04]  /*0700*/  IMAD R2, R2, R14, R11 ;  /* 0x0000000e02027224 */ /* 0x004fc800078e020b */
[----:B----4-:R-:W-:-:S04]  /*0710*/  IMAD R2, R19, R12, R2 ;  /* 0x0000000c13027224 */ /* 0x010fc800078e0202 */
[----:B-----5:R-:W-:-:S07]  /*0720*/  IMAD R10, R21, R6, R2 ;  /* 0x00000006150a7224 */ /* 0x020fce00078e0202 */
.L_x_3:
[----:B------:R-:W-:Y:S05]  /*0730*/  @!P1 BRA `(.L_x_2) ;  /* 0x00000000006c9947 */ /* 0x000fea0003800000 */
[----:B------:R-:W1:Y:S01]  /*0740*/  LDC.64 R16, c[0x0][0x388] ;  /* 0x0000e200ff107b82 */ /* 0x000e620000000a00 */
[----:B------:R-:W-:Y:S02]  /*0750*/  ISETP.NE.AND P0, PT, R18, 0x1, PT ;  /* 0x000000011200780c */ /* 0x000fe40003f05270 */
[----:B------:R-:W-:-:S04]  /*0760*/  LOP3.LUT R2, R0, 0x1, RZ, 0xc0, !PT ;  /* 0x0000000100027812 */ /* 0x000fc800078ec0ff */
[----:B------:R-:W-:Y:S01]  /*0770*/  ISETP.NE.U32.AND P1, PT, R2, 0x1, PT ;  /* 0x000000010200780c */ /* 0x000fe20003f25070 */
[----:B------:R-:W2:Y:S06]  /*0780*/  LDC.64 R6, c[0x0][0x380] ;  /* 0x0000e000ff067b82 */ /* 0x000eac0000000a00 */
[C---:B------:R-:W-:Y:S01]  /*0790*/  @P0 IMAD R15, R5.reuse, R0, R3 ;  /* 0x00000000050f0224 */ /* 0x040fe200078e0203 */
[----:B------:R-:W-:Y:S01]  /*07a0*/  @P0 IADD3 R11, PT, PT, R4, R5, RZ ;  /* 0x00000005040b0210 */ /* 0x000fe20007ffe0ff */
[----:B------:R-:W3:Y:S01]  /*07b0*/  LDC.64 R12, c[0x0][0x380] ;  /* 0x0000e000ff0c7b82 */ /* 0x000ee20000000a00 */
[----:B------:R-:W-:-:S02]  /*07c0*/  @P0 IADD3 R5, PT, PT, R5, 0x2, RZ ;  /* 0x0000000205050810 */ /* 0x000fc40007ffe0ff */
[----:B------:R-:W-:-:S05]  /*07d0*/  @P0 IADD3 R19, PT, PT, R15, R0, RZ ;  /* 0x000000000f130210 */ /* 0x000fca0007ffe0ff */
[----:B------:R-:W4:Y:S01]  /*07e0*/  LDC.64 R8, c[0x0][0x388] ;  /* 0x0000e200ff087b82 */ /* 0x000f220000000a00 */
[----:B-1----:R-:W-:-:S04]  /*07f0*/  @P0 IMAD.WIDE.U32 R14, R15, 0x4, R16 ;  /* 0x000000040f0e0825 */ /* 0x002fc800078e0010 */
[----:B------:R-:W-:Y:S02]  /*0800*/  @P0 IMAD.WIDE.U32 R16, R19, 0x4, R16 ;  /* 0x0000000413100825 */ /* 0x000fe400078e0010 */
[----:B0-----:R-:W5:Y:S02]  /*0810*/  @P0 LDG.E R14, desc[UR8][R14.64] ;  /* 0x000000080e0e0981 */ /* 0x001f64000c1e1900 */
[----:B--2---:R-:W-:Y:S01]  /*0820*/  @P0 IMAD.WIDE R6, R11, 0x4, R6 ;  /* 0x000000040b060825 */ /* 0x004fe200078e0206 */
[----:B------:R-:W-:Y:S01]  /*0830*/  @!P1 IADD3 R11, PT, PT, R4, R5, RZ ;  /* 0x00000005040b9210 */ /* 0x000fe20007ffe0ff */
[----:B------:R-:W2:Y:S02]  /*0840*/  @P0 LDG.E R16, desc[UR8][R16.64] ;  /* 0x0000000810100981 */ /* 0x000ea4000c1e1900 */
[----:B------:R-:W-:Y:S02]  /*0850*/  @!P1 IMAD R5, R5, R0, R3 ;  /* 0x0000000005059224 */ /* 0x000fe400078e0203 */
[----:B------:R-:W5:Y:S01]  /*0860*/  @P0 LDG.E R19, desc[UR8][R6.64] ;  /* 0x0000000806130981 */ /* 0x000f62000c1e1900 */
[----:B---3--:R-:W-:-:S03]  /*0870*/  @!P1 IMAD.WIDE R12, R11, 0x4, R12 ;  /* 0x000000040b0c9825 */ /* 0x008fc600078e020c */
[----:B------:R-:W2:Y:S04]  /*0880*/  @P0 LDG.E R0, desc[UR8][R6.64+0x4] ;  /* 0x0000040806000981 */ /* 0x000ea8000c1e1900 */
[----:B------:R-:W3:Y:S01]  /*0890*/  @!P1 LDG.E R13, desc[UR8][R12.64] ;  /* 0x000000080c0d9981 */ /* 0x000ee2000c1e1900 */
[----:B----4-:R-:W-:-:S06]  /*08a0*/  @!P1 IMAD.WIDE.U32 R8, R5, 0x4, R8 ;  /* 0x0000000405089825 */ /* 0x010fcc00078e0008 */
[----:B------:R-:W3:Y:S01]  /*08b0*/  @!P1 LDG.E R8, desc[UR8][R8.64] ;  /* 0x0000000808089981 */ /* 0x000ee2000c1e1900 */
[----:B-----5:R-:W-:-:S04]  /*08c0*/  @P0 IMAD R19, R19, R14, R10 ;  /* 0x0000000e13130224 */ /* 0x020fc800078e020a */
[----:B--2---:R-:W-:-:S04]  /*08d0*/  @P0 IMAD R10, R0, R16, R19 ;  /* 0x00000010000a0224 */ /* 0x004fc800078e0213 */
[----:B---3--:R-:W-:-:S07]  /*08e0*/  @!P1 IMAD R10, R13, R8, R10 ;  /* 0x000000080d0a9224 */ /* 0x008fce00078e020a */
.L_x_2:
[----:B------:R-:W1:Y:S01]  /*08f0*/  LDC.64 R6, c[0x0][0x390] ;  /* 0x0000e400ff067b82 */ /* 0x000e620000000a00 */
[----:B------:R-:W-:-:S05]  /*0900*/  IADD3 R3, PT, PT, R3, R4, RZ ;  /* 0x0000000403037210 */ /* 0x000fca0007ffe0ff */
[----:B-1----:R-:W-:-:S05]  /*0910*/  IMAD.WIDE R2, R3, 0x4, R6 ;  /* 0x0000000403027825 */ /* 0x002fca00078e0206 */
[----:B0-----:R-:W-:Y:S01]  /*0920*/  STG.E desc[UR8][R2.64], R10 ;  /* 0x0000000a02007986 */ /* 0x001fe2000c101908 */
[----:B------:R-:W-:Y:S05]  /*0930*/  EXIT ;  /* 0x000000000000794d */ /* 0x000fea0003800000 */
.L_x_4:
[----:B------:R-:W-:-:S00]  /*0940*/  BRA `(.L_x_4) ;  /* 0xfffffffc00fc7947 */ /* 0x000fc0000383ffff */
[----:B------:R-:W-:-:S00]  /*0950*/  NOP ;  /* 0x0000000000007918 */ /* 0x000fc00000000000 */
        /* <DEDUP_REMOVED lines=10> */
.L_x_5:


//--------------------- .nv.shared.reserved.0     --------------------------
	.section	.nv.shared.reserved.0,"aw",@nobits
	.weak		__nv_reservedSMEM_offset_0_alias
	.size		__nv_reservedSMEM_offset_0_alias, 0, 64
	.other		__nv_reservedSMEM_offset_0_alias,@"STO_CUDA_RESERVED_SHARED STV_DEFAULT"
__nv_reservedSMEM_offset_0_alias:
	.zero		0
	.zero		64


//--------------------- .nv.constant0._Z12matrixMulGPUPiS_S_i --------------------------
	.section	.nv.constant0._Z12matrixMulGPUPiS_S_i,"a",@progbits
	.sectionflags	@""
	.align	4
.nv.constant0._Z12matrixMulGPUPiS_S_i:
	.zero		924


//--------------------- SYMBOLS --------------------------

	.type		.nv.reservedSmem.offset0,@object
	.size		.nv.reservedSmem.offset0,0x4
